//
// Generated by NVIDIA NVVM Compiler
//
// Compiler Build ID: CL-36424714
// Cuda compilation tools, release 13.0, V13.0.88
// Based on NVVM 20.0.0
//

.version 9.0
.target sm_100
.address_size 64

	// .globl	_Z12saturateDemov
.extern .func  (.param .b32 func_retval0) vprintf
(
	.param .b64 vprintf_param_0,
	.param .b64 vprintf_param_1
)
;
.global .align 1 .b8 $str[4] = {37, 100, 10};

.visible .entry _Z12saturateDemov()
{
	.local .align 8 .b8 	__local_depot0[8];
	.reg .b64 	%SP;
	.reg .b64 	%SPL;
	.reg .pred 	%p<4>;
	.reg .b32 	%r<9>;
	.reg .b64 	%rd<5>;

	mov.u64 	%SPL, __local_depot0;
	cvta.local.u64 	%SP, %SPL;
	mov.u32 	%r2, %tid.x;
	mov.u32 	%r3, %tid.y;
	shl.b32 	%r4, %r3, 5;
	add.s32 	%r5, %r4, %r2;
	setp.gt.u32 	%p1, %r5, 15;
	setp.lt.u32 	%p2, %r5, 16;
	mov.b32 	%r6, -1;
	vote.sync.ballot.b32 	%r1, %p2, %r6;
	@%p1 bra 	$L__BB0_2;
	add.u64 	%rd1, %SP, 0;
	add.u64 	%rd2, %SPL, 0;
	st.local.u32 	[%rd2], %r1;
	mov.u64 	%rd3, $str;
	cvta.global.u64 	%rd4, %rd3;
	{ // callseq 0, 0
	.param .b64 param0;
	st.param.b64 	[param0], %rd4;
	.param .b64 param1;
	st.param.b64 	[param1], %rd1;
	.param .b32 retval0;
	call.uni (retval0), 
	vprintf, 
	(
	param0, 
	param1
	);
	ld.param.b32 	%r7, [retval0];
	} // callseq 0
$L__BB0_2:
	ret;

}


// ===== COMPILED SASS (sm_100) =====

	.target	sm_100

	.elftype	@"ET_EXEC"


//--------------------- .note.nv.tkinfo           --------------------------
	.section	.note.nv.tkinfo,"",@"SHT_NOTE"
	.sectionflags	@"SHF_NOTE_NV_TKINFO"
	.tkinfo
        /*0018*/ 	.word	0x00000002
        /*0030*/ 	.string	""
        /*0030*/ 	.string	"ptxas"
        /*0030*/ 	.string	"Cuda compilation tools, release 13.0, V13.0.88"
        /*0030*/ 	.string	"Build cuda_13.0.r13.0/compiler.36424714_0"
        /*0030*/ 	.string	"-arch sm_100 -m 64 "



//--------------------- .note.nv.cuinfo           --------------------------
	.section	.note.nv.cuinfo,"",@"SHT_NOTE"
	.sectionflags	@"SHF_NOTE_NV_CUINFO"
        /*0018*/ 	.short	0x0002
        /*001a*/ 	.short	0x0064
        /*001c*/ 	.short	0x0082
	.zero		2


//--------------------- .nv.info                  --------------------------
	.section	.nv.info,"",@"SHT_CUDA_INFO"
	.align	4


	//----- nvinfo : EIATTR_REGCOUNT
	.align		4
        /*0000*/ 	.byte	0x04, 0x2f
        /*0002*/ 	.short	(.L_2 - .L_1)
	.align		4
.L_1:
        /*0004*/ 	.word	index@(_Z12saturateDemov)
        /*0008*/ 	.word	0x00000018


	//----- nvinfo : EIATTR_FRAME_SIZE
	.align		4
.L_2:
        /*000c*/ 	.byte	0x04, 0x11
        /*000e*/ 	.short	(.L_4 - .L_3)
	.align		4
.L_3:
        /*0010*/ 	.word	index@(_Z12saturateDemov)
        /*0014*/ 	.word	0x00000008


	//----- nvinfo : EIATTR_MIN_STACK_SIZE
	.align		4
.L_4:
        /*0018*/ 	.byte	0x04, 0x12
        /*001a*/ 	.short	(.L_6 - .L_5)
	.align		4
.L_5:
        /*001c*/ 	.word	index@(_Z12saturateDemov)
        /*0020*/ 	.word	0x00000008
.L_6:


//--------------------- .nv.compat                --------------------------
	.section	.nv.compat,"",@"SHT_CUDA_COMPAT_INFO"
	.align	4
        /*0000*/ 	.byte	0x02, 0x09, 0x00, 0x00, 0x02, 0x02, 0x01, 0x00, 0x02, 0x05, 0x05, 0x00, 0x03, 0x07, 0x01, 0x01
        /*0010*/ 	.byte	0x02, 0x03, 0x00, 0x00, 0x02, 0x06, 0x01, 0x00, 0x04, 0x0b, 0x08, 0x00, 0x09, 0x00, 0x00, 0x00
        /*0020*/ 	.byte	0x00, 0x00, 0x00, 0x00


//--------------------- .nv.info._Z12saturateDemov --------------------------
	.section	.nv.info._Z12saturateDemov,"",@"SHT_CUDA_INFO"
	.sectionflags	@""
	.align	4


	//----- nvinfo : EIATTR_CUDA_API_VERSION
	.align		4
        /*0000*/ 	.byte	0x04, 0x37
        /*0002*/ 	.short	(.L_8 - .L_7)
.L_7:
        /*0004*/ 	.word	0x00000082


	//----- nvinfo : EIATTR_SPARSE_MMA_MASK
	.align		4
.L_8:
        /*0008*/ 	.byte	0x03, 0x50
        /*000a*/ 	.short	0x0000


	//----- nvinfo : EIATTR_MAXREG_COUNT
	.align		4
        /*000c*/ 	.byte	0x03, 0x1b
        /*000e*/ 	.short	0x00ff


	//----- nvinfo : EIATTR_EXTERNS
	.align		4
        /*0010*/ 	.byte	0x04, 0x0f
        /*0012*/ 	.short	(.L_10 - .L_9)


	//   ....[0]....
	.align		4
.L_9:
        /*0014*/ 	.word	index@(vprintf)


	//----- nvinfo : EIATTR_MERCURY_ISA_VERSION
	.align		4
.L_10:
        /*0018*/ 	.byte	0x03, 0x5f
        /*001a*/ 	.short	0x0101


	//----- nvinfo : EIATTR_COOP_GROUP_MASK_REGIDS
	.align		4
        /*001c*/ 	.byte	0x04, 0x29
        /*001e*/ 	.short	(.L_12 - .L_11)


	//   ....[0]....
.L_11:
        /*0020*/ 	.word	0xffffffff


	//----- nvinfo : EIATTR_COOP_GROUP_INSTR_OFFSETS
	.align		4
.L_12:
        /*0024*/ 	.byte	0x04, 0x28
        /*0026*/ 	.short	(.L_14 - .L_13)


	//   ....[0]....
.L_13:
        /*0028*/ 	.word	0x000000b0


	//----- nvinfo : EIATTR_VRC_CTA_INIT_COUNT
	.align		4
.L_14:
        /*002c*/ 	.byte	0x02, 0x4a
	.zero		1
	.zero		1


	//----- nvinfo : EIATTR_SYSCALL_OFFSETS
	.align		4
        /*0030*/ 	.byte	0x04, 0x46
        /*0032*/ 	.short	(.L_16 - .L_15)


	//   ....[0]....
.L_15:
        /*0034*/ 	.word	0x00000140


	//----- nvinfo : EIATTR_EXIT_INSTR_OFFSETS
	.align		4
.L_16:
        /*0038*/ 	.byte	0x04, 0x1c
        /*003a*/ 	.short	(.L_18 - .L_17)


	//   ....[0]....
.L_17:
        /*003c*/ 	.word	0x000000c0


	//   ....[1]....
        /*0040*/ 	.word	0x00000150


	//----- nvinfo : EIATTR_CRS_STACK_SIZE
	.align		4
.L_18:
        /*0044*/ 	.byte	0x04, 0x1e
        /*0046*/ 	.short	(.L_20 - .L_19)
.L_19:
        /*0048*/ 	.word	0x00000000


	//----- nvinfo : EIATTR_SW_WAR
	.align		4
.L_20:
        /*004c*/ 	.byte	0x04, 0x36
        /*004e*/ 	.short	(.L_22 - .L_21)
.L_21:
        /*0050*/ 	.word	0x00000008
.L_22:


//--------------------- .nv.callgraph             --------------------------
	.section	.nv.callgraph,"",@"SHT_CUDA_CALLGRAPH"
	.align	4
	.sectionentsize	8
	.align		4
        /*0000*/ 	.word	0x00000000
	.align		4
        /*0004*/ 	.word	0xffffffff
	.align		4
        /*0008*/ 	.word	index@(_Z12saturateDemov)
	.align		4
        /*000c*/ 	.word	index@(vprintf)
	.align		4
        /*0010*/ 	.word	0x00000000
	.align		4
        /*0014*/ 	.word	0xfffffffe
	.align		4
        /*0018*/ 	.word	0x00000000
	.align		4
        /*001c*/ 	.word	0xfffffffd
	.align		4
        /*0020*/ 	.word	0x00000000
	.align		4
        /*0024*/ 	.word	0xfffffffc


//--------------------- .nv.constant4             --------------------------
	.section	.nv.constant4,"a",@progbits
	.align	8
	.align		8
.nv.constant4:
        /*0000*/ 	.dword	vprintf
	.align		8
        /*0008*/ 	.dword	$str


//--------------------- .text._Z12saturateDemov   --------------------------
	.section	.text._Z12saturateDemov,"ax",@progbits
	.align	128
        .global         _Z12saturateDemov
        .type           _Z12saturateDemov,@function
        .size           _Z12saturateDemov,(.L_x_2 - _Z12saturateDemov)
        .other          _Z12saturateDemov,@"STO_CUDA_ENTRY STV_DEFAULT"
_Z12saturateDemov:
.text._Z12saturateDemov:
[----:B------:R-:W0:Y:S01]  /*0000*/  LDC R1, c[0x0][0x37c] ;  /* 0x0000df00ff017b82 */ /* 0x000e220000000800 */
[----:B------:R-:W1:Y:S01]  /*0010*/  S2R R0, SR_TID.X ;  /* 0x0000000000007919 */ /* 0x000e620000002100 */
[----:B------:R-:W2:Y:S01]  /*0020*/  LDCU UR4, c[0x0][0x2f8] ;  /* 0x00005f00ff0477ac */ /* 0x000ea20008000800 */
[----:B0-----:R-:W-:Y:S01]  /*0030*/  VIADD R1, R1, 0xfffffff8 ;  /* 0xfffffff801017836 */ /* 0x001fe20000000000 */
[----:B------:R-:W1:Y:S01]  /*0040*/  S2R R3, SR_TID.Y ;  /* 0x0000000000037919 */ /* 0x000e620000002200 */
[----:B------:R-:W0:Y:S03]  /*0050*/  LDCU UR5, c[0x0][0x2fc] ;  /* 0x00005f80ff0577ac */ /* 0x000e260008000800 */
[----:B--2---:R-:W-:-:S05]  /*0060*/  IADD3 R6, P2, PT, R1, UR4, RZ ;  /* 0x0000000401067c10 */ /* 0x004fca000ff5e0ff */
[----:B0-----:R-:W-:Y:S02]  /*0070*/  IMAD.X R7, RZ, RZ, UR5, P2 ;  /* 0x00000005ff077e24 */ /* 0x001fe400090e06ff */
[----:B-1----:R-:W-:-:S05]  /*0080*/  IMAD R0, R3, 0x20, R0 ;  /* 0x0000002003007824 */ /* 0x002fca00078e0200 */
[C---:B------:R-:W-:Y:S02]  /*0090*/  ISETP.GE.U32.AND P0, PT, R0.reuse, 0x10, PT ;  /* 0x000000100000780c */ /* 0x040fe40003f06070 */
[----:B------:R-:W-:-:S11]  /*00a0*/  ISETP.GT.U32.AND P1, PT, R0, 0xf, PT ;  /* 0x0000000f0000780c */ /* 0x000fd60003f24070 */
[----:B------:R-:W-:Y:S02]  /*00b0*/  VOTE.ANY R0, PT, !P0 ;  /* 0x0000000000007806 */ /* 0x000fe400040e0100 */
[----:B------:R-:W-:Y:S05]  /*00c0*/  @P1 EXIT ;  /* 0x000000000000194d */ /* 0x000fea0003800000 */
[----:B------:R-:W-:Y:S01]  /*00d0*/  MOV R2, 0x0 ;  /* 0x0000000000027802 */ /* 0x000fe20000000f00 */
[----:B------:R0:W-:Y:S01]  /*00e0*/  STL [R1], R0 ;  /* 0x0000000001007387 */ /* 0x0001e20000100800 */
[----:B------:R-:W1:Y:S04]  /*00f0*/  LDCU.64 UR4, c[0x4][0x8] ;  /* 0x01000100ff0477ac */ /* 0x000e680008000a00 */
[----:B------:R-:W2:Y:S01]  /*0100*/  LDC.64 R2, c[0x4][R2] ;  /* 0x0100000002027b82 */ /* 0x000ea20000000a00 */
[----:B-1----:R-:W-:Y:S02]  /*0110*/  IMAD.U32 R4, RZ, RZ, UR4 ;  /* 0x00000004ff047e24 */ /* 0x002fe4000f8e00ff */
[----:B0-----:R-:W-:-:S07]  /*0120*/  IMAD.U32 R5, RZ, RZ, UR5 ;  /* 0x00000005ff057e24 */ /* 0x001fce000f8e00ff */
[----:B------:R-:W-:-:S07]  /*0130*/  LEPC R20, `(.L_x_0) ;  /* 0x000000001014794e */ /* 0x000fce0000000000 */
[----:B--2---:R-:W-:Y:S05]  /*0140*/  CALL.ABS.NOINC R2 ;  /* 0x0000000002007343 */ /* 0x004fea0003c00000 */
.L_x_0:
[----:B------:R-:W-:Y:S05]  /*0150*/  EXIT ;  /* 0x000000000000794d */ /* 0x000fea0003800000 */
.L_x_1:
[----:B------:R-:W-:-:S00]  /*0160*/  BRA `(.L_x_1) ;  /* 0xfffffffc00fc7947 */ /* 0x000fc0000383ffff */
[----:B------:R-:W-:-:S00]  /*0170*/  NOP ;  /* 0x0000000000007918 */ /* 0x000fc00000000000 */
        /* <DEDUP_REMOVED lines=8> */
.L_x_2:


//--------------------- .nv.global.init           --------------------------
	.section	.nv.global.init,"aw",@progbits
.nv.global.init:
	.type		$str,@object
	.size		$str,(.L_0 - $str)
$str:
        /*0000*/ 	.byte	0x25, 0x64, 0x0a, 0x00
.L_0:


//--------------------- .nv.shared.reserved.0     --------------------------
	.section	.nv.shared.reserved.0,"aw",@nobits
	.weak		__nv_reservedSMEM_offset_0_alias
	.size		__nv_reservedSMEM_offset_0_alias, 0, 64
	.other		__nv_reservedSMEM_offset_0_alias,@"STO_CUDA_RESERVED_SHARED STV_DEFAULT"
__nv_reservedSMEM_offset_0_alias:
	.zero		0
	.zero		64


//--------------------- .nv.constant0._Z12saturateDemov --------------------------
	.section	.nv.constant0._Z12saturateDemov,"a",@progbits
	.sectionflags	@""
	.align	4
.nv.constant0._Z12saturateDemov:
	.zero		896


//--------------------- SYMBOLS --------------------------

	.type		.nv.reservedSmem.offset0,@object
	.size		.nv.reservedSmem.offset0,0x4
	.type		vprintf,@function
